	.headerflags	@"EF_CUDA_TEXMODE_UNIFIED EF_CUDA_64BIT_ADDRESS EF_CUDA_ACCELERATORS EF_CUDA_SM90 EF_CUDA_VIRTUAL_SM(EF_CUDA_SM90)"
	.elftype	@"ET_EXEC"


//--------------------- .nv.info                  --------------------------
	.section	.nv.info,"",@"SHT_CUDA_INFO"
	.align	4


	//----- nvinfo : EIATTR_REGCOUNT
	.align		4
        /*0000*/ 	.byte	0x04, 0x2f
        /*0002*/ 	.short	(.L_1 - .L_0)
	.align		4
.L_0:
        /*0004*/ 	.word	index@(triton_poi_fused_add_div_mul_rsub_sub_sum_1)
        /*0008*/ 	.word	0x00000025


	//----- nvinfo : EIATTR_MIN_STACK_SIZE
	.align		4
.L_1:
        /*000c*/ 	.byte	0x04, 0x12
        /*000e*/ 	.short	(.L_3 - .L_2)
	.align		4
.L_2:
        /*0010*/ 	.word	index@(triton_poi_fused_add_div_mul_rsub_sub_sum_1)
        /*0014*/ 	.word	0x00000000


	//----- nvinfo : EIATTR_FRAME_SIZE
	.align		4
.L_3:
        /*0018*/ 	.byte	0x04, 0x11
        /*001a*/ 	.short	(.L_5 - .L_4)
	.align		4
.L_4:
        /*001c*/ 	.word	index@(triton_poi_fused_add_div_mul_rsub_sub_sum_1)
        /*0020*/ 	.word	0x00000000


	//----- nvinfo : EIATTR_MIN_STACK_SIZE
	.align		4
.L_5:
        /*0024*/ 	.byte	0x04, 0x12
        /*0026*/ 	.short	(.L_7 - .L_6)
	.align		4
.L_6:
        /*0028*/ 	.word	index@(triton_poi_fused_add_div_mul_rsub_sub_sum_1)
        /*002c*/ 	.word	0x00000000
.L_7:


//--------------------- .nv.info.triton_poi_fused_add_div_mul_rsub_sub_sum_1 --------------------------
	.section	.nv.info.triton_poi_fused_add_div_mul_rsub_sub_sum_1,"",@"SHT_CUDA_INFO"
	.sectionflags	@""
	.align	4


	//----- nvinfo : EIATTR_CUDA_API_VERSION
	.align		4
        /*0000*/ 	.byte	0x04, 0x37
        /*0002*/ 	.short	(.L_9 - .L_8)
.L_8:
        /*0004*/ 	.word	0x0000007c


	//----- nvinfo : EIATTR_KPARAM_INFO
	.align		4
.L_9:
        /*0008*/ 	.byte	0x04, 0x17
        /*000a*/ 	.short	(.L_11 - .L_10)
.L_10:
        /*000c*/ 	.word	0x00000000
        /*0010*/ 	.short	0x0006
        /*0012*/ 	.short	0x0030
        /*0014*/ 	.byte	0x00, 0xf4, 0x21, 0x00


	//----- nvinfo : EIATTR_KPARAM_INFO
	.align		4
.L_11:
        /*0018*/ 	.byte	0x04, 0x17
        /*001a*/ 	.short	(.L_13 - .L_12)
.L_12:
        /*001c*/ 	.word	0x00000000
        /*0020*/ 	.short	0x0005
        /*0022*/ 	.short	0x0028
        /*0024*/ 	.byte	0x00, 0xf4, 0x21, 0x00


	//----- nvinfo : EIATTR_KPARAM_INFO
	.align		4
.L_13:
        /*0028*/ 	.byte	0x04, 0x17
        /*002a*/ 	.short	(.L_15 - .L_14)
.L_14:
        /*002c*/ 	.word	0x00000000
        /*0030*/ 	.short	0x0004
        /*0032*/ 	.short	0x0020
        /*0034*/ 	.byte	0x00, 0xf4, 0x21, 0x00


	//----- nvinfo : EIATTR_KPARAM_INFO
	.align		4
.L_15:
        /*0038*/ 	.byte	0x04, 0x17
        /*003a*/ 	.short	(.L_17 - .L_16)
.L_16:
        /*003c*/ 	.word	0x00000000
        /*0040*/ 	.short	0x0003
        /*0042*/ 	.short	0x0018
        /*0044*/ 	.byte	0x00, 0xf4, 0x21, 0x00


	//----- nvinfo : EIATTR_KPARAM_INFO
	.align		4
.L_17:
        /*0048*/ 	.byte	0x04, 0x17
        /*004a*/ 	.short	(.L_19 - .L_18)
.L_18:
        /*004c*/ 	.word	0x00000000
        /*0050*/ 	.short	0x0002
        /*0052*/ 	.short	0x0010
        /*0054*/ 	.byte	0x00, 0xf4, 0x21, 0x00


	//----- nvinfo : EIATTR_KPARAM_INFO
	.align		4
.L_19:
        /*0058*/ 	.byte	0x04, 0x17
        /*005a*/ 	.short	(.L_21 - .L_20)
.L_20:
        /*005c*/ 	.word	0x00000000
        /*0060*/ 	.short	0x0001
        /*0062*/ 	.short	0x0008
        /*0064*/ 	.byte	0x00, 0xf4, 0x21, 0x00


	//----- nvinfo : EIATTR_KPARAM_INFO
	.align		4
.L_21:
        /*0068*/ 	.byte	0x04, 0x17
        /*006a*/ 	.short	(.L_23 - .L_22)
.L_22:
        /*006c*/ 	.word	0x00000000
        /*0070*/ 	.short	0x0000
        /*0072*/ 	.short	0x0000
        /*0074*/ 	.byte	0x00, 0xf4, 0x21, 0x00


	//----- nvinfo : EIATTR_SPARSE_MMA_MASK
	.align		4
.L_23:
        /*0078*/ 	.byte	0x03, 0x50
        /*007a*/ 	.short	0x0000


	//----- nvinfo : EIATTR_MAXREG_COUNT
	.align		4
        /*007c*/ 	.byte	0x03, 0x1b
        /*007e*/ 	.short	0x00ff


	//----- nvinfo : EIATTR_EXIT_INSTR_OFFSETS
	.align		4
        /*0080*/ 	.byte	0x04, 0x1c
        /*0082*/ 	.short	(.L_25 - .L_24)


	//   ....[0]....
.L_24:
        /*0084*/ 	.word	0x00000870


	//   ....[1]....
        /*0088*/ 	.word	0x00000980


	//----- nvinfo : EIATTR_REQNTID
	.align		4
.L_25:
        /*008c*/ 	.byte	0x04, 0x10
        /*008e*/ 	.short	(.L_27 - .L_26)
.L_26:
        /*0090*/ 	.word	0x00000020
        /*0094*/ 	.word	0x00000001
        /*0098*/ 	.word	0x00000001


	//----- nvinfo : EIATTR_CBANK_PARAM_SIZE
	.align		4
.L_27:
        /*009c*/ 	.byte	0x03, 0x19
        /*009e*/ 	.short	0x0038


	//----- nvinfo : EIATTR_PARAM_CBANK
	.align		4
        /*00a0*/ 	.byte	0x04, 0x0a
        /*00a2*/ 	.short	(.L_29 - .L_28)
	.align		4
.L_28:
        /*00a4*/ 	.word	index@(.nv.constant0.triton_poi_fused_add_div_mul_rsub_sub_sum_1)
        /*00a8*/ 	.short	0x0210
        /*00aa*/ 	.short	0x0038


	//----- nvinfo : EIATTR_SW_WAR
	.align		4
.L_29:
        /*00ac*/ 	.byte	0x04, 0x36
        /*00ae*/ 	.short	(.L_31 - .L_30)
.L_30:
        /*00b0*/ 	.word	0x00000008
.L_31:


//--------------------- .nv.callgraph             --------------------------
	.section	.nv.callgraph,"",@"SHT_CUDA_CALLGRAPH"
	.align	4
	.sectionentsize	8
	.align		4
        /*0000*/ 	.word	0x00000000
	.align		4
        /*0004*/ 	.word	0xffffffff
	.align		4
        /*0008*/ 	.word	0x00000000
	.align		4
        /*000c*/ 	.word	0xfffffffe
	.align		4
        /*0010*/ 	.word	0x00000000
	.align		4
        /*0014*/ 	.word	0xfffffffd
	.align		4
        /*0018*/ 	.word	0x00000000
	.align		4
        /*001c*/ 	.word	0xfffffffc


//--------------------- .text.triton_poi_fused_add_div_mul_rsub_sub_sum_1 --------------------------
	.section	.text.triton_poi_fused_add_div_mul_rsub_sub_sum_1,"ax",@progbits
	.align	128
        .global         triton_poi_fused_add_div_mul_rsub_sub_sum_1
        .type           triton_poi_fused_add_div_mul_rsub_sub_sum_1,@function
        .size           triton_poi_fused_add_div_mul_rsub_sub_sum_1,(.L_x_1 - triton_poi_fused_add_div_mul_rsub_sub_sum_1)
        .other          triton_poi_fused_add_div_mul_rsub_sub_sum_1,@"STO_CUDA_ENTRY STV_DEFAULT"
triton_poi_fused_add_div_mul_rsub_sub_sum_1:
.text.triton_poi_fused_add_div_mul_rsub_sub_sum_1:
[----:B------:R-:W0:Y:S08]  /*0000*/  LDC R1, c[0x0][0x28] ;  /* 0x00000a00ff017b82 */ /* 0x000e300000000800 */
[----:B------:R-:W1:Y:S01]  /*0010*/  LDC.64 R8, c[0x0][0x218] ;  /* 0x00008600ff087b82 */ /* 0x000e620000000a00 */
[----:B------:R-:W-:-:S07]  /*0020*/  ULDC.64 UR4, c[0x0][0x208] ;  /* 0x0000820000047ab9 */ /* 0x000fce0000000a00 */
[----:B------:R-:W2:Y:S08]  /*0030*/  LDC.64 R2, c[0x0][0x238] ;  /* 0x00008e00ff027b82 */ /* 0x000eb00000000a00 */
[----:B------:R-:W3:Y:S08]  /*0040*/  LDC.64 R6, c[0x0][0x210] ;  /* 0x00008400ff067b82 */ /* 0x000ef00000000a00 */
[----:B------:R-:W4:Y:S01]  /*0050*/  LDC.64 R14, c[0x0][0x230] ;  /* 0x00008c00ff0e7b82 */ /* 0x000f220000000a00 */
[----:B-1----:R-:W4:Y:S04]  /*0060*/  LDG.E R17, desc[UR4][R8.64] ;  /* 0x0000000408117981 */ /* 0x002f28000c1e1900 */
[----:B------:R-:W4:Y:S04]  /*0070*/  LDG.E R23, desc[UR4][R8.64+0x4] ;  /* 0x0000040408177981 */ /* 0x000f28000c1e1900 */
[----:B--2---:R-:W2:Y:S04]  /*0080*/  LDG.E R21, desc[UR4][R2.64] ;  /* 0x0000000402157981 */ /* 0x004ea8000c1e1900 */
[----:B------:R-:W2:Y:S01]  /*0090*/  LDG.E R26, desc[UR4][R2.64+0x4] ;  /* 0x00000404021a7981 */ /* 0x000ea2000c1e1900 */
[----:B------:R-:W1:Y:S03]  /*00a0*/  LDC.64 R10, c[0x0][0x220] ;  /* 0x00008800ff0a7b82 */ /* 0x000e660000000a00 */
[----:B---3--:R-:W3:Y:S04]  /*00b0*/  LDG.E R16, desc[UR4][R6.64] ;  /* 0x0000000406107981 */ /* 0x008ee8000c1e1900 */
[----:B------:R-:W3:Y:S01]  /*00c0*/  LDG.E R34, desc[UR4][R2.64+0xc] ;  /* 0x00000c0402227981 */ /* 0x000ee2000c1e1900 */
[----:B------:R-:W5:Y:S03]  /*00d0*/  LDC.64 R12, c[0x0][0x228] ;  /* 0x00008a00ff0c7b82 */ /* 0x000f660000000a00 */
[----:B----4-:R-:W4:Y:S04]  /*00e0*/  LDG.E R20, desc[UR4][R14.64] ;  /* 0x000000040e147981 */ /* 0x010f28000c1e1900 */
[----:B------:R-:W4:Y:S04]  /*00f0*/  LDG.E R31, desc[UR4][R2.64+0x8] ;  /* 0x00000804021f7981 */ /* 0x000f28000c1e1900 */
[----:B------:R-:W4:Y:S04]  /*0100*/  LDG.E R24, desc[UR4][R14.64+0x4] ;  /* 0x000004040e187981 */ /* 0x000f28000c1e1900 */
[----:B------:R-:W4:Y:S04]  /*0110*/  LDG.E R22, desc[UR4][R6.64+0x4] ;  /* 0x0000040406167981 */ /* 0x000f28000c1e1900 */
[----:B01----:R-:W4:Y:S04]  /*0120*/  LDG.E R19, desc[UR4][R10.64] ;  /* 0x000000040a137981 */ /* 0x003f28000c1e1900 */
[----:B------:R-:W4:Y:S04]  /*0130*/  LDG.E R29, desc[UR4][R14.64+0x8] ;  /* 0x000008040e1d7981 */ /* 0x000f28000c1e1900 */
[----:B-----5:R-:W4:Y:S04]  /*0140*/  LDG.E R18, desc[UR4][R12.64] ;  /* 0x000000040c127981 */ /* 0x020f28000c1e1900 */
[----:B------:R-:W4:Y:S04]  /*0150*/  LDG.E R5, desc[UR4][R12.64+0x4] ;  /* 0x000004040c057981 */ /* 0x000f28000c1e1900 */
[----:B------:R-:W4:Y:S04]  /*0160*/  LDG.E R33, desc[UR4][R14.64+0xc] ;  /* 0x00000c040e217981 */ /* 0x000f28000c1e1900 */
[----:B------:R-:W4:Y:S04]  /*0170*/  LDG.E R32, desc[UR4][R8.64+0xc] ;  /* 0x00000c0408207981 */ /* 0x000f28000c1e1900 */
[----:B------:R-:W4:Y:S04]  /*0180*/  LDG.E R0, desc[UR4][R12.64+0x8] ;  /* 0x000008040c007981 */ /* 0x000f28000c1e1900 */
[----:B------:R0:W4:Y:S04]  /*0190*/  LDG.E R2, desc[UR4][R12.64+0xc] ;  /* 0x00000c040c027981 */ /* 0x000128000c1e1900 */
[----:B------:R-:W4:Y:S04]  /*01a0*/  LDG.E R28, desc[UR4][R8.64+0x8] ;  /* 0x00000804081c7981 */ /* 0x000f28000c1e1900 */
[----:B------:R-:W4:Y:S04]  /*01b0*/  LDG.E R3, desc[UR4][R6.64+0xc] ;  /* 0x00000c0406037981 */ /* 0x000f28000c1e1900 */
[----:B------:R1:W4:Y:S04]  /*01c0*/  LDG.E R27, desc[UR4][R6.64+0x8] ;  /* 0x00000804061b7981 */ /* 0x000328000c1e1900 */
[----:B------:R-:W4:Y:S04]  /*01d0*/  LDG.E R25, desc[UR4][R10.64+0x4] ;  /* 0x000004040a197981 */ /* 0x000f28000c1e1900 */
[----:B------:R-:W4:Y:S04]  /*01e0*/  LDG.E R30, desc[UR4][R10.64+0x8] ;  /* 0x000008040a1e7981 */ /* 0x000f28000c1e1900 */
[----:B------:R1:W5:Y:S01]  /*01f0*/  LDG.E R4, desc[UR4][R10.64+0xc] ;  /* 0x00000c040a047981 */ /* 0x000362000c1e1900 */
[----:B0-----:R-:W0:Y:S01]  /*0200*/  S2R R12, SR_TID.X ;  /* 0x00000000000c7919 */ /* 0x001e220000002100 */
[----:B------:R-:W-:-:S02]  /*0210*/  FSETP.GT.AND P6, PT, |R17|, 8.50705917302346158658e+37, PT ;  /* 0x7e8000001100780b */ /* 0x000fc40003fc4200 */
[----:B------:R-:W-:Y:S02]  /*0220*/  FSETP.GEU.AND P0, PT, |R17|, 1.175494350822287508e-38, PT ;  /* 0x008000001100780b */ /* 0x000fe40003f0e200 */
[C---:B--2---:R-:W-:Y:S02]  /*0230*/  FSETP.GT.AND P5, PT, |R21|.reuse, 8.50705917302346158658e+37, PT ;  /* 0x7e8000001500780b */ /* 0x044fe40003fa4200 */
[----:B------:R-:W-:Y:S02]  /*0240*/  FSETP.GEU.AND P1, PT, |R21|, 1.175494350822287508e-38, PT ;  /* 0x008000001500780b */ /* 0x000fe40003f2e200 */
[C---:B------:R-:W-:Y:S02]  /*0250*/  FSETP.GT.AND P4, PT, |R26|.reuse, 8.50705917302346158658e+37, PT ;  /* 0x7e8000001a00780b */ /* 0x040fe40003f84200 */
[----:B------:R-:W-:-:S03]  /*0260*/  FSETP.GEU.AND P2, PT, |R26|, 1.175494350822287508e-38, PT ;  /* 0x008000001a00780b */ /* 0x000fc60003f4e200 */
[----:B------:R-:W-:Y:S01]  /*0270*/  @P6 FMUL R17, R17, 0.25 ;  /* 0x3e80000011116820 */ /* 0x000fe20000400000 */
[----:B---3--:R-:W-:-:S03]  /*0280*/  @P6 FMUL R16, R16, 0.25 ;  /* 0x3e80000010106820 */ /* 0x008fc60000400000 */
[----:B------:R-:W-:Y:S01]  /*0290*/  @P5 FMUL R21, R21, 0.25 ;  /* 0x3e80000015155820 */ /* 0x000fe20000400000 */
[----:B------:R-:W-:Y:S01]  /*02a0*/  @!P0 FMUL R17, R17, 16777216 ;  /* 0x4b80000011118820 */ /* 0x000fe20000400000 */
[----:B------:R-:W-:Y:S02]  /*02b0*/  @!P0 FMUL R16, R16, 16777216 ;  /* 0x4b80000010108820 */ /* 0x000fe40000400000 */
[----:B------:R-:W-:Y:S01]  /*02c0*/  @P4 FMUL R26, R26, 0.25 ;  /* 0x3e8000001a1a4820 */ /* 0x000fe20000400000 */
[----:B------:R-:W-:Y:S01]  /*02d0*/  @!P1 FMUL R21, R21, 16777216 ;  /* 0x4b80000015159820 */ /* 0x000fe20000400000 */
[----:B----4-:R-:W-:Y:S01]  /*02e0*/  @P5 FMUL R20, R20, 0.25 ;  /* 0x3e80000014145820 */ /* 0x010fe20000400000 */
[----:B------:R-:W-:Y:S01]  /*02f0*/  FSETP.GT.AND P0, PT, |R34|, 8.50705917302346158658e+37, PT ;  /* 0x7e8000002200780b */ /* 0x000fe20003f04200 */
[----:B------:R-:W-:Y:S01]  /*0300*/  @!P2 FMUL R26, R26, 16777216 ;  /* 0x4b8000001a1aa820 */ /* 0x000fe20000400000 */
[C---:B------:R-:W-:Y:S01]  /*0310*/  FSETP.GT.AND P3, PT, |R31|.reuse, 8.50705917302346158658e+37, PT ;  /* 0x7e8000001f00780b */ /* 0x040fe20003f64200 */
[----:B------:R-:W-:Y:S01]  /*0320*/  @!P1 FMUL R20, R20, 16777216 ;  /* 0x4b80000014149820 */ /* 0x000fe20000400000 */
[----:B------:R-:W-:Y:S01]  /*0330*/  FSETP.GEU.AND P1, PT, |R34|, 1.175494350822287508e-38, PT ;  /* 0x008000002200780b */ /* 0x000fe20003f2e200 */
[----:B------:R-:W2:Y:S01]  /*0340*/  MUFU.RCP R21, R21 ;  /* 0x0000001500157308 */ /* 0x000ea20000001000 */
[----:B------:R-:W-:-:S07]  /*0350*/  FSETP.GEU.AND P6, PT, |R31|, 1.175494350822287508e-38, PT ;  /* 0x008000001f00780b */ /* 0x000fce0003fce200 */
[----:B-1----:R-:W1:Y:S01]  /*0360*/  MUFU.RCP R7, R26 ;  /* 0x0000001a00077308 */ /* 0x002e620000001000 */
[----:B------:R-:W-:Y:S01]  /*0370*/  FSETP.GT.AND P5, PT, |R23|, 8.50705917302346158658e+37, PT ;  /* 0x7e8000001700780b */ /* 0x000fe20003fa4200 */
[----:B------:R-:W-:-:S06]  /*0380*/  @P4 FMUL R24, R24, 0.25 ;  /* 0x3e80000018184820 */ /* 0x000fcc0000400000 */
[----:B------:R-:W3:Y:S01]  /*0390*/  MUFU.RCP R6, R17 ;  /* 0x0000001100067308 */ /* 0x000ee20000001000 */
[----:B------:R-:W-:Y:S01]  /*03a0*/  @P0 FMUL R34, R34, 0.25 ;  /* 0x3e80000022220820 */ /* 0x000fe20000400000 */
[----:B------:R-:W-:Y:S01]  /*03b0*/  @P3 FMUL R31, R31, 0.25 ;  /* 0x3e8000001f1f3820 */ /* 0x000fe20000400000 */
[----:B------:R-:W-:Y:S01]  /*03c0*/  FSETP.GEU.AND P4, PT, |R23|, 1.175494350822287508e-38, PT ;  /* 0x008000001700780b */ /* 0x000fe20003f8e200 */
[----:B------:R-:W-:Y:S01]  /*03d0*/  @!P2 FMUL R24, R24, 16777216 ;  /* 0x4b8000001818a820 */ /* 0x000fe20000400000 */
[----:B------:R-:W-:Y:S01]  /*03e0*/  @!P1 FMUL R34, R34, 16777216 ;  /* 0x4b80000022229820 */ /* 0x000fe20000400000 */
[----:B------:R-:W-:Y:S01]  /*03f0*/  @!P6 FMUL R31, R31, 16777216 ;  /* 0x4b8000001f1fe820 */ /* 0x000fe20000400000 */
[----:B--2---:R-:W-:Y:S01]  /*0400*/  FFMA R21, R21, -R20, 1 ;  /* 0x3f80000015157423 */ /* 0x004fe20000000814 */
[----:B-1----:R-:W-:Y:S01]  /*0410*/  FFMA R24, R7, -R24, 1 ;  /* 0x3f80000007187423 */ /* 0x002fe20000000818 */
[----:B------:R-:W-:Y:S01]  /*0420*/  @P5 FMUL R23, R23, 0.25 ;  /* 0x3e80000017175820 */ /* 0x000fe20000400000 */
[----:B------:R-:W-:Y:S01]  /*0430*/  @P5 FMUL R22, R22, 0.25 ;  /* 0x3e80000016165820 */ /* 0x000fe20000400000 */
[----:B------:R-:W1:Y:S01]  /*0440*/  MUFU.RCP R34, R34 ;  /* 0x0000002200227308 */ /* 0x000e620000001000 */
[----:B------:R-:W-:Y:S01]  /*0450*/  FADD R21, R18, R21 ;  /* 0x0000001512157221 */ /* 0x000fe20000000000 */
[----:B------:R-:W-:Y:S01]  /*0460*/  FADD R24, R5, R24 ;  /* 0x0000001805187221 */ /* 0x000fe20000000000 */
[----:B---3--:R-:W-:-:S05]  /*0470*/  FFMA R19, R6, R16, -R19 ;  /* 0x0000001006137223 */ /* 0x008fca0000000813 */
[----:B------:R-:W2:Y:S01]  /*0480*/  MUFU.RCP R6, R31 ;  /* 0x0000001f00067308 */ /* 0x000ea20000001000 */
[----:B------:R-:W-:Y:S01]  /*0490*/  @P3 FMUL R29, R29, 0.25 ;  /* 0x3e8000001d1d3820 */ /* 0x000fe20000400000 */
[----:B------:R-:W-:Y:S01]  /*04a0*/  @!P4 FMUL R23, R23, 16777216 ;  /* 0x4b8000001717c820 */ /* 0x000fe20000400000 */
[----:B------:R-:W-:Y:S01]  /*04b0*/  @!P4 FMUL R22, R22, 16777216 ;  /* 0x4b8000001616c820 */ /* 0x000fe20000400000 */
[----:B------:R-:W-:Y:S01]  /*04c0*/  FSETP.GT.AND P2, PT, |R21|, 8.50705917302346158658e+37, PT ;  /* 0x7e8000001500780b */ /* 0x000fe20003f44200 */
[----:B------:R-:W-:Y:S01]  /*04d0*/  @P0 FMUL R33, R33, 0.25 ;  /* 0x3e80000021210820 */ /* 0x000fe20000400000 */
[C---:B------:R-:W-:Y:S01]  /*04e0*/  FSETP.GT.AND P4, PT, |R24|.reuse, 8.50705917302346158658e+37, PT ;  /* 0x7e8000001800780b */ /* 0x040fe20003f84200 */
[----:B------:R-:W-:Y:S01]  /*04f0*/  @!P6 FMUL R29, R29, 16777216 ;  /* 0x4b8000001d1de820 */ /* 0x000fe20000400000 */
[----:B------:R-:W-:Y:S01]  /*0500*/  FSETP.GEU.AND P3, PT, |R21|, 1.175494350822287508e-38, PT ;  /* 0x008000001500780b */ /* 0x000fe20003f6e200 */
[----:B------:R-:W-:Y:S01]  /*0510*/  @!P1 FMUL R33, R33, 16777216 ;  /* 0x4b80000021219820 */ /* 0x000fe20000400000 */
[----:B------:R-:W-:Y:S01]  /*0520*/  FSETP.GEU.AND P6, PT, |R24|, 1.175494350822287508e-38, PT ;  /* 0x008000001800780b */ /* 0x000fe20003fce200 */
[----:B------:R-:W-:Y:S01]  /*0530*/  FMUL R7, R18, 0.25 ;  /* 0x3e80000012077820 */ /* 0x000fe20000400000 */
[----:B------:R-:W-:Y:S01]  /*0540*/  FMUL R10, R5, 0.25 ;  /* 0x3e800000050a7820 */ /* 0x000fe20000400000 */
[----:B------:R-:W-:Y:S01]  /*0550*/  FSETP.GT.AND P0, PT, |R32|, 8.50705917302346158658e+37, PT ;  /* 0x7e8000002000780b */ /* 0x000fe20003f04200 */
[----:B-1----:R-:W-:Y:S01]  /*0560*/  FFMA R33, R34, -R33, 1 ;  /* 0x3f80000022217423 */ /* 0x002fe20000000821 */
[----:B--2---:R-:W-:Y:S01]  /*0570*/  FFMA R29, R6, -R29, 1 ;  /* 0x3f800000061d7423 */ /* 0x004fe2000000081d */
[----:B------:R-:W-:Y:S01]  /*0580*/  FSEL R6, R7, R18, P2 ;  /* 0x0000001207067208 */ /* 0x000fe20001000000 */
[----:B------:R-:W-:Y:S01]  /*0590*/  @P2 FMUL R21, R21, 0.25 ;  /* 0x3e80000015152820 */ /* 0x000fe20000400000 */
[----:B------:R-:W-:Y:S01]  /*05a0*/  FSEL R7, R10, R5, P4 ;  /* 0x000000050a077208 */ /* 0x000fe20002000000 */
[----:B------:R-:W-:Y:S01]  /*05b0*/  @P4 FMUL R24, R24, 0.25 ;  /* 0x3e80000018184820 */ /* 0x000fe20000400000 */
[----:B------:R-:W-:Y:S01]  /*05c0*/  FADD R29, R0, R29 ;  /* 0x0000001d001d7221 */ /* 0x000fe20000000000 */
[----:B------:R-:W-:Y:S01]  /*05d0*/  FADD R33, R2, R33 ;  /* 0x0000002102217221 */ /* 0x000fe20000000000 */
[----:B------:R-:W-:Y:S01]  /*05e0*/  FSETP.GT.AND P5, PT, |R28|, 8.50705917302346158658e+37, PT ;  /* 0x7e8000001c00780b */ /* 0x000fe20003fa4200 */
[----:B------:R-:W-:Y:S01]  /*05f0*/  @!P3 FMUL R21, R21, 16777216 ;  /* 0x4b8000001515b820 */ /* 0x000fe20000400000 */
[----:B------:R-:W-:Y:S01]  /*0600*/  @!P6 FMUL R24, R24, 16777216 ;  /* 0x4b8000001818e820 */ /* 0x000fe20000400000 */
[----:B------:R-:W-:Y:S01]  /*0610*/  @!P3 FMUL R6, R6, 16777216 ;  /* 0x4b8000000606b820 */ /* 0x000fe20000400000 */
[----:B------:R-:W-:Y:S01]  /*0620*/  @!P6 FMUL R7, R7, 16777216 ;  /* 0x4b8000000707e820 */ /* 0x000fe20000400000 */
[----:B------:R-:W-:-:S02]  /*0630*/  FSETP.GT.AND P3, PT, |R29|, 8.50705917302346158658e+37, PT ;  /* 0x7e8000001d00780b */ /* 0x000fc40003f64200 */
[----:B------:R-:W-:Y:S01]  /*0640*/  FSETP.GT.AND P6, PT, |R33|, 8.50705917302346158658e+37, PT ;  /* 0x7e8000002100780b */ /* 0x000fe20003fc4200 */
[----:B------:R-:W-:Y:S01]  /*0650*/  @P0 FMUL R3, R3, 0.25 ;  /* 0x3e80000003030820 */ /* 0x000fe20000400000 */
[C---:B------:R-:W-:Y:S01]  /*0660*/  FSETP.GEU.AND P2, PT, |R32|.reuse, 1.175494350822287508e-38, PT ;  /* 0x008000002000780b */ /* 0x040fe20003f4e200 */
[----:B------:R-:W-:Y:S01]  /*0670*/  @P0 FMUL R32, R32, 0.25 ;  /* 0x3e80000020200820 */ /* 0x000fe20000400000 */
[C---:B------:R-:W-:Y:S02]  /*0680*/  FSETP.GEU.AND P1, PT, |R28|.reuse, 1.175494350822287508e-38, PT ;  /* 0x008000001c00780b */ /* 0x040fe40003f2e200 */
[----:B------:R-:W-:Y:S02]  /*0690*/  FSETP.GEU.AND P4, PT, |R29|, 1.175494350822287508e-38, PT ;  /* 0x008000001d00780b */ /* 0x000fe40003f8e200 */
[----:B------:R-:W-:Y:S01]  /*06a0*/  FSETP.GEU.AND P0, PT, |R33|, 1.175494350822287508e-38, PT ;  /* 0x008000002100780b */ /* 0x000fe20003f0e200 */
[----:B------:R-:W1:Y:S01]  /*06b0*/  MUFU.RCP R8, R23 ;  /* 0x0000001700087308 */ /* 0x000e620000001000 */
[----:B------:R-:W-:Y:S01]  /*06c0*/  @P5 FMUL R28, R28, 0.25 ;  /* 0x3e8000001c1c5820 */ /* 0x000fe20000400000 */
[----:B------:R-:W-:-:S02]  /*06d0*/  @P3 FMUL R29, R29, 0.25 ;  /* 0x3e8000001d1d3820 */ /* 0x000fc40000400000 */
[----:B------:R-:W-:-:S04]  /*06e0*/  @P6 FMUL R33, R33, 0.25 ;  /* 0x3e80000021216820 */ /* 0x000fc80000400000 */
[----:B------:R-:W2:Y:S01]  /*06f0*/  MUFU.RCP R24, R24 ;  /* 0x0000001800187308 */ /* 0x000ea20000001000 */
[----:B------:R-:W-:Y:S01]  /*0700*/  @!P1 FMUL R28, R28, 16777216 ;  /* 0x4b8000001c1c9820 */ /* 0x000fe20000400000 */
[----:B------:R-:W-:Y:S02]  /*0710*/  @!P4 FMUL R29, R29, 16777216 ;  /* 0x4b8000001d1dc820 */ /* 0x000fe40000400000 */
[----:B------:R-:W-:Y:S01]  /*0720*/  @!P0 FMUL R33, R33, 16777216 ;  /* 0x4b80000021218820 */ /* 0x000fe20000400000 */
[----:B------:R-:W-:-:S03]  /*0730*/  @!P2 FMUL R32, R32, 16777216 ;  /* 0x4b8000002020a820 */ /* 0x000fc60000400000 */
[----:B------:R-:W3:Y:S01]  /*0740*/  MUFU.RCP R21, R21 ;  /* 0x0000001500157308 */ /* 0x000ee20000001000 */
[----:B------:R-:W-:Y:S01]  /*0750*/  @P5 FMUL R27, R27, 0.25 ;  /* 0x3e8000001b1b5820 */ /* 0x000fe20000400000 */
[----:B0-----:R-:W-:Y:S01]  /*0760*/  LOP3.LUT P5, RZ, R12, 0x1f, RZ, 0xc0, !PT ;  /* 0x0000001f0cff7812 */ /* 0x001fe200078ac0ff */
[----:B-1----:R-:W-:-:S05]  /*0770*/  FFMA R8, R8, R22, -R25 ;  /* 0x0000001608087223 */ /* 0x002fca0000000819 */
[----:B------:R-:W0:Y:S01]  /*0780*/  MUFU.RCP R9, R28 ;  /* 0x0000001c00097308 */ /* 0x000e220000001000 */
[----:B--2---:R-:W-:-:S07]  /*0790*/  FMUL R24, R24, R7 ;  /* 0x0000000718187220 */ /* 0x004fce0000400000 */
[----:B------:R1:W2:Y:S01]  /*07a0*/  MUFU.RCP R11, R32 ;  /* 0x00000020000b7308 */ /* 0x0002a20000001000 */
[----:B------:R-:W-:-:S07]  /*07b0*/  FFMA R8, R5, R24, -R8 ;  /* 0x0000001805087223 */ /* 0x000fce0000000808 */
[----:B------:R-:W2:Y:S01]  /*07c0*/  MUFU.RCP R29, R29 ;  /* 0x0000001d001d7308 */ /* 0x000ea20000001000 */
[----:B------:R-:W-:-:S07]  /*07d0*/  FMUL R5, R0, 0.25 ;  /* 0x3e80000000057820 */ /* 0x000fce0000400000 */
[----:B------:R-:W1:Y:S01]  /*07e0*/  MUFU.RCP R33, R33 ;  /* 0x0000002100217308 */ /* 0x000e620000001000 */
[----:B------:R-:W-:Y:S01]  /*07f0*/  FMUL R7, R2, 0.25 ;  /* 0x3e80000002077820 */ /* 0x000fe20000400000 */
[----:B---3--:R-:W-:Y:S01]  /*0800*/  FMUL R21, R21, R6 ;  /* 0x0000000615157220 */ /* 0x008fe20000400000 */
[----:B------:R-:W-:Y:S01]  /*0810*/  @!P1 FMUL R27, R27, 16777216 ;  /* 0x4b8000001b1b9820 */ /* 0x000fe20000400000 */
[----:B------:R-:W-:Y:S01]  /*0820*/  @!P2 FMUL R3, R3, 16777216 ;  /* 0x4b8000000303a820 */ /* 0x000fe20000400000 */
[----:B------:R-:W-:Y:S01]  /*0830*/  FSEL R10, R5, R0, P3 ;  /* 0x00000000050a7208 */ /* 0x000fe20001800000 */
[----:B------:R-:W-:Y:S01]  /*0840*/  FFMA R19, R18, R21, -R19 ;  /* 0x0000001512137223 */ /* 0x000fe20000000813 */
[----:B0-----:R-:W-:Y:S01]  /*0850*/  FFMA R9, R9, R27, -R30 ;  /* 0x0000001b09097223 */ /* 0x001fe2000000081e */
[----:B------:R-:W-:Y:S01]  /*0860*/  FSEL R12, R7, R2, P6 ;  /* 0x00000002070c7208 */ /* 0x000fe20003000000 */
[----:B--2---:R-:W-:Y:S06]  /*0870*/  @P5 EXIT ;  /* 0x000000000000594d */ /* 0x004fec0003800000 */
[----:B------:R-:W-:Y:S01]  /*0880*/  @!P4 FMUL R10, R10, 16777216 ;  /* 0x4b8000000a0ac820 */ /* 0x000fe20000400000 */
[----:B------:R-:W0:Y:S01]  /*0890*/  LDC.64 R6, c[0x0][0x240] ;  /* 0x00009000ff067b82 */ /* 0x000e220000000a00 */
[----:B------:R-:W-:Y:S01]  /*08a0*/  @!P0 FMUL R12, R12, 16777216 ;  /* 0x4b8000000c0c8820 */ /* 0x000fe20000400000 */
[----:B-----5:R-:W-:Y:S01]  /*08b0*/  FFMA R11, R11, R3, -R4 ;  /* 0x000000030b0b7223 */ /* 0x020fe20000000804 */
[----:B------:R-:W-:Y:S01]  /*08c0*/  FMUL R29, R29, R10 ;  /* 0x0000000a1d1d7220 */ /* 0x000fe20000400000 */
[----:B------:R-:W-:Y:S01]  /*08d0*/  FADD R19, R19, 1 ;  /* 0x3f80000013137421 */ /* 0x000fe20000000000 */
[----:B------:R-:W-:Y:S01]  /*08e0*/  FADD R8, R8, 1 ;  /* 0x3f80000008087421 */ /* 0x000fe20000000000 */
[----:B-1----:R-:W-:Y:S01]  /*08f0*/  FMUL R33, R33, R12 ;  /* 0x0000000c21217220 */ /* 0x002fe20000400000 */
[----:B------:R-:W-:Y:S02]  /*0900*/  FFMA R9, R0, R29, -R9 ;  /* 0x0000001d00097223 */ /* 0x000fe40000000809 */
[----:B------:R-:W-:Y:S01]  /*0910*/  FADD R8, R8, R19 ;  /* 0x0000001308087221 */ /* 0x000fe20000000000 */
[----:B------:R-:W-:Y:S01]  /*0920*/  FFMA R11, R2, R33, -R11 ;  /* 0x00000021020b7223 */ /* 0x000fe2000000080b */
[----:B------:R-:W-:-:S03]  /*0930*/  FADD R9, R9, 1 ;  /* 0x3f80000009097421 */ /* 0x000fc60000000000 */
[----:B------:R-:W-:Y:S01]  /*0940*/  FADD R11, R11, 1 ;  /* 0x3f8000000b0b7421 */ /* 0x000fe20000000000 */
[----:B------:R-:W-:-:S04]  /*0950*/  FADD R8, R8, R9 ;  /* 0x0000000908087221 */ /* 0x000fc80000000000 */
[----:B------:R-:W-:-:S05]  /*0960*/  FADD R11, R11, R8 ;  /* 0x000000080b0b7221 */ /* 0x000fca0000000000 */
[----:B0-----:R-:W-:Y:S01]  /*0970*/  STG.E desc[UR4][R6.64], R11 ;  /* 0x0000000b06007986 */ /* 0x001fe2000c101904 */
[----:B------:R-:W-:Y:S05]  /*0980*/  EXIT ;  /* 0x000000000000794d */ /* 0x000fea0003800000 */
.L_x_0:
[----:B------:R-:W-:-:S00]  /*0990*/  BRA `(.L_x_0) ;  /* 0xfffffffc00fc7947 */ /* 0x000fc0000383ffff */
[----:B------:R-:W-:-:S00]  /*09a0*/  NOP ;  /* 0x0000000000007918 */ /* 0x000fc00000000000 */
        /* <DEDUP_REMOVED lines=13> */
.L_x_1:


//--------------------- .nv.constant0.triton_poi_fused_add_div_mul_rsub_sub_sum_1 --------------------------
	.section	.nv.constant0.triton_poi_fused_add_div_mul_rsub_sub_sum_1,"a",@progbits
	.sectionflags	@""
	.align	4
.nv.constant0.triton_poi_fused_add_div_mul_rsub_sub_sum_1:
	.zero		584
